	.headerflags	@"EF_CUDA_TEXMODE_UNIFIED EF_CUDA_64BIT_ADDRESS EF_CUDA_ACCELERATORS EF_CUDA_SM90 EF_CUDA_VIRTUAL_SM(EF_CUDA_SM90)"
	.elftype	@"ET_EXEC"


//--------------------- .nv.info                  --------------------------
	.section	.nv.info,"",@"SHT_CUDA_INFO"
	.align	4


	//----- nvinfo : EIATTR_REGCOUNT
	.align		4
        /*0000*/ 	.byte	0x04, 0x2f
        /*0002*/ 	.short	(.L_3 - .L_2)
	.align		4
.L_2:
        /*0004*/ 	.word	index@(triton_poi_fused__native_batch_norm_legit_no_training_8)
        /*0008*/ 	.word	0x0000001a


	//----- nvinfo : EIATTR_MIN_STACK_SIZE
	.align		4
.L_3:
        /*000c*/ 	.byte	0x04, 0x12
        /*000e*/ 	.short	(.L_5 - .L_4)
	.align		4
.L_4:
        /*0010*/ 	.word	index@(triton_poi_fused__native_batch_norm_legit_no_training_8)
        /*0014*/ 	.word	0x00000000


	//----- nvinfo : EIATTR_FRAME_SIZE
	.align		4
.L_5:
        /*0018*/ 	.byte	0x04, 0x11
        /*001a*/ 	.short	(.L_7 - .L_6)
	.align		4
.L_6:
        /*001c*/ 	.word	index@(triton_poi_fused__native_batch_norm_legit_no_training_8)
        /*0020*/ 	.word	0x00000000


	//----- nvinfo : EIATTR_MIN_STACK_SIZE
	.align		4
.L_7:
        /*0024*/ 	.byte	0x04, 0x12
        /*0026*/ 	.short	(.L_9 - .L_8)
	.align		4
.L_8:
        /*0028*/ 	.word	index@(triton_poi_fused__native_batch_norm_legit_no_training_8)
        /*002c*/ 	.word	0x00000000
.L_9:


//--------------------- .nv.info.triton_poi_fused__native_batch_norm_legit_no_training_8 --------------------------
	.section	.nv.info.triton_poi_fused__native_batch_norm_legit_no_training_8,"",@"SHT_CUDA_INFO"
	.sectionflags	@""
	.align	4


	//----- nvinfo : EIATTR_CUDA_API_VERSION
	.align		4
        /*0000*/ 	.byte	0x04, 0x37
        /*0002*/ 	.short	(.L_11 - .L_10)
.L_10:
        /*0004*/ 	.word	0x0000007c


	//----- nvinfo : EIATTR_KPARAM_INFO
	.align		4
.L_11:
        /*0008*/ 	.byte	0x04, 0x17
        /*000a*/ 	.short	(.L_13 - .L_12)
.L_12:
        /*000c*/ 	.word	0x00000000
        /*0010*/ 	.short	0x0007
        /*0012*/ 	.short	0x0034
        /*0014*/ 	.byte	0x00, 0xf0, 0x11, 0x00


	//----- nvinfo : EIATTR_KPARAM_INFO
	.align		4
.L_13:
        /*0018*/ 	.byte	0x04, 0x17
        /*001a*/ 	.short	(.L_15 - .L_14)
.L_14:
        /*001c*/ 	.word	0x00000000
        /*0020*/ 	.short	0x0006
        /*0022*/ 	.short	0x0030
        /*0024*/ 	.byte	0x00, 0xf0, 0x11, 0x00


	//----- nvinfo : EIATTR_KPARAM_INFO
	.align		4
.L_15:
        /*0028*/ 	.byte	0x04, 0x17
        /*002a*/ 	.short	(.L_17 - .L_16)
.L_16:
        /*002c*/ 	.word	0x00000000
        /*0030*/ 	.short	0x0005
        /*0032*/ 	.short	0x0028
        /*0034*/ 	.byte	0x00, 0xf4, 0x21, 0x00


	//----- nvinfo : EIATTR_KPARAM_INFO
	.align		4
.L_17:
        /*0038*/ 	.byte	0x04, 0x17
        /*003a*/ 	.short	(.L_19 - .L_18)
.L_18:
        /*003c*/ 	.word	0x00000000
        /*0040*/ 	.short	0x0004
        /*0042*/ 	.short	0x0020
        /*0044*/ 	.byte	0x00, 0xf4, 0x21, 0x00


	//----- nvinfo : EIATTR_KPARAM_INFO
	.align		4
.L_19:
        /*0048*/ 	.byte	0x04, 0x17
        /*004a*/ 	.short	(.L_21 - .L_20)
.L_20:
        /*004c*/ 	.word	0x00000000
        /*0050*/ 	.short	0x0003
        /*0052*/ 	.short	0x0018
        /*0054*/ 	.byte	0x00, 0xf4, 0x21, 0x00


	//----- nvinfo : EIATTR_KPARAM_INFO
	.align		4
.L_21:
        /*0058*/ 	.byte	0x04, 0x17
        /*005a*/ 	.short	(.L_23 - .L_22)
.L_22:
        /*005c*/ 	.word	0x00000000
        /*0060*/ 	.short	0x0002
        /*0062*/ 	.short	0x0010
        /*0064*/ 	.byte	0x00, 0xf4, 0x21, 0x00


	//----- nvinfo : EIATTR_KPARAM_INFO
	.align		4
.L_23:
        /*0068*/ 	.byte	0x04, 0x17
        /*006a*/ 	.short	(.L_25 - .L_24)
.L_24:
        /*006c*/ 	.word	0x00000000
        /*0070*/ 	.short	0x0001
        /*0072*/ 	.short	0x0008
        /*0074*/ 	.byte	0x00, 0xf4, 0x21, 0x00


	//----- nvinfo : EIATTR_KPARAM_INFO
	.align		4
.L_25:
        /*0078*/ 	.byte	0x04, 0x17
        /*007a*/ 	.short	(.L_27 - .L_26)
.L_26:
        /*007c*/ 	.word	0x00000000
        /*0080*/ 	.short	0x0000
        /*0082*/ 	.short	0x0000
        /*0084*/ 	.byte	0x00, 0xf4, 0x21, 0x00


	//----- nvinfo : EIATTR_SPARSE_MMA_MASK
	.align		4
.L_27:
        /*0088*/ 	.byte	0x03, 0x50
        /*008a*/ 	.short	0x0000


	//----- nvinfo : EIATTR_MAXREG_COUNT
	.align		4
        /*008c*/ 	.byte	0x03, 0x1b
        /*008e*/ 	.short	0x00ff


	//----- nvinfo : EIATTR_EXIT_INSTR_OFFSETS
	.align		4
        /*0090*/ 	.byte	0x04, 0x1c
        /*0092*/ 	.short	(.L_29 - .L_28)


	//   ....[0]....
.L_28:
        /*0094*/ 	.word	0x00000570


	//   ....[1]....
        /*0098*/ 	.word	0x000005c0


	//----- nvinfo : EIATTR_REQNTID
	.align		4
.L_29:
        /*009c*/ 	.byte	0x04, 0x10
        /*009e*/ 	.short	(.L_31 - .L_30)
.L_30:
        /*00a0*/ 	.word	0x00000080
        /*00a4*/ 	.word	0x00000001
        /*00a8*/ 	.word	0x00000001


	//----- nvinfo : EIATTR_CBANK_PARAM_SIZE
	.align		4
.L_31:
        /*00ac*/ 	.byte	0x03, 0x19
        /*00ae*/ 	.short	0x0038


	//----- nvinfo : EIATTR_PARAM_CBANK
	.align		4
        /*00b0*/ 	.byte	0x04, 0x0a
        /*00b2*/ 	.short	(.L_33 - .L_32)
	.align		4
.L_32:
        /*00b4*/ 	.word	index@(.nv.constant0.triton_poi_fused__native_batch_norm_legit_no_training_8)
        /*00b8*/ 	.short	0x0210
        /*00ba*/ 	.short	0x0038


	//----- nvinfo : EIATTR_SW_WAR
	.align		4
.L_33:
        /*00bc*/ 	.byte	0x04, 0x36
        /*00be*/ 	.short	(.L_35 - .L_34)
.L_34:
        /*00c0*/ 	.word	0x00000008
.L_35:


//--------------------- .nv.callgraph             --------------------------
	.section	.nv.callgraph,"",@"SHT_CUDA_CALLGRAPH"
	.align	4
	.sectionentsize	8
	.align		4
        /*0000*/ 	.word	0x00000000
	.align		4
        /*0004*/ 	.word	0xffffffff
	.align		4
        /*0008*/ 	.word	0x00000000
	.align		4
        /*000c*/ 	.word	0xfffffffe
	.align		4
        /*0010*/ 	.word	0x00000000
	.align		4
        /*0014*/ 	.word	0xfffffffd
	.align		4
        /*0018*/ 	.word	0x00000000
	.align		4
        /*001c*/ 	.word	0xfffffffc


//--------------------- .nv.constant4             --------------------------
	.section	.nv.constant4,"a",@progbits
	.align	8
	.align		8
.nv.constant4:
        /*0000*/ 	.dword	_$_str
	.align		8
        /*0008*/ 	.dword	_$_str_$_2


//--------------------- .text.triton_poi_fused__native_batch_norm_legit_no_training_8 --------------------------
	.section	.text.triton_poi_fused__native_batch_norm_legit_no_training_8,"ax",@progbits
	.sectionflags	@"SHF_BARRIERS=1"
	.align	128
        .global         triton_poi_fused__native_batch_norm_legit_no_training_8
        .type           triton_poi_fused__native_batch_norm_legit_no_training_8,@function
        .size           triton_poi_fused__native_batch_norm_legit_no_training_8,(.L_x_1 - triton_poi_fused__native_batch_norm_legit_no_training_8)
        .other          triton_poi_fused__native_batch_norm_legit_no_training_8,@"STO_CUDA_ENTRY STV_DEFAULT"
triton_poi_fused__native_batch_norm_legit_no_training_8:
.text.triton_poi_fused__native_batch_norm_legit_no_training_8:
[----:B------:R-:W0:Y:S01]  /*0000*/  LDC R1, c[0x0][0x28] ;  /* 0x00000a00ff017b82 */ /* 0x000e220000000800 */
[----:B------:R-:W1:Y:S07]  /*0010*/  S2R R8, SR_TID.X ;  /* 0x0000000000087919 */ /* 0x000e6e0000002100 */
[----:B------:R-:W2:Y:S01]  /*0020*/  LDC.64 R6, c[0x0][0x220] ;  /* 0x00008800ff067b82 */ /* 0x000ea20000000a00 */
[----:B------:R-:W-:Y:S01]  /*0030*/  ULDC.64 UR6, c[0x0][0x208] ;  /* 0x0000820000067ab9 */ /* 0x000fe20000000a00 */
[----:B------:R-:W3:Y:S01]  /*0040*/  S2R R9, SR_CTAID.Y ;  /* 0x0000000000097919 */ /* 0x000ee20000002600 */
[----:B------:R-:W4:Y:S05]  /*0050*/  S2R R12, SR_CTAID.X ;  /* 0x00000000000c7919 */ /* 0x000f2a0000002500 */
[----:B------:R-:W5:Y:S08]  /*0060*/  LDC.64 R4, c[0x0][0x210] ;  /* 0x00008400ff047b82 */ /* 0x000f700000000a00 */
[----:B------:R-:W5:Y:S08]  /*0070*/  LDC.64 R16, c[0x0][0x218] ;  /* 0x00008600ff107b82 */ /* 0x000f700000000a00 */
[----:B------:R-:W5:Y:S01]  /*0080*/  LDC.64 R14, c[0x0][0x228] ;  /* 0x00008a00ff0e7b82 */ /* 0x000f620000000a00 */
[----:B-1----:R-:W-:-:S05]  /*0090*/  IMAD.SHL.U32 R0, R8, 0x2, RZ ;  /* 0x0000000208007824 */ /* 0x002fca00078e00ff */
[----:B------:R-:W-:-:S04]  /*00a0*/  LOP3.LUT R0, R0, 0xfe, RZ, 0xc0, !PT ;  /* 0x000000fe00007812 */ /* 0x000fc800078ec0ff */
[----:B---3--:R-:W-:-:S04]  /*00b0*/  PRMT R18, R0, 0x6540, R9 ;  /* 0x0000654000127816 */ /* 0x008fc80000000009 */
[----:B------:R-:W-:Y:S02]  /*00c0*/  SHF.R.S32.HI R3, RZ, 0x1f, R18 ;  /* 0x0000001fff037819 */ /* 0x000fe40000011412 */
[----:B------:R-:W-:Y:S02]  /*00d0*/  ISETP.GE.AND P2, PT, R18, 0x200, PT ;  /* 0x000002001200780c */ /* 0x000fe40003f46270 */
[----:B------:R-:W-:Y:S02]  /*00e0*/  LEA.HI R10, R3, R18, RZ, 0x7 ;  /* 0x00000012030a7211 */ /* 0x000fe400078f38ff */
[----:B------:R-:W-:Y:S02]  /*00f0*/  CS2R R2, SRZ ;  /* 0x0000000000027805 */ /* 0x000fe4000001ff00 */
[----:B------:R-:W-:-:S05]  /*0100*/  LOP3.LUT R13, R10, 0xffffff80, RZ, 0xc0, !PT ;  /* 0xffffff800a0d7812 */ /* 0x000fca00078ec0ff */
[----:B------:R-:W-:-:S04]  /*0110*/  IMAD.IADD R13, R18, 0x1, -R13 ;  /* 0x00000001120d7824 */ /* 0x000fc800078e0a0d */
[----:B--2---:R-:W-:-:S05]  /*0120*/  IMAD.WIDE R6, R13, 0x4, R6 ;  /* 0x000000040d067825 */ /* 0x004fca00078e0206 */
[----:B------:R1:W2:Y:S01]  /*0130*/  @!P2 LDG.E.EL.64 R2, desc[UR6][R6.64] ;  /* 0x000000060602a981 */ /* 0x0002a2000c2e1b00 */
[----:B------:R-:W-:Y:S01]  /*0140*/  IMAD.SHL.U32 R19, R10, 0x40, RZ ;  /* 0x000000400a137824 */ /* 0x000fe200078e00ff */
[C---:B----4-:R-:W-:Y:S01]  /*0150*/  ISETP.GE.AND P0, PT, R12.reuse, 0x40, PT ;  /* 0x000000400c00780c */ /* 0x050fe20003f06270 */
[----:B------:R-:W3:Y:S01]  /*0160*/  LDC.64 R10, c[0x0][0x230] ;  /* 0x00008c00ff0a7b82 */ /* 0x000ee20000000a00 */
[----:B0----5:R-:W-:Y:S02]  /*0170*/  IMAD.WIDE R16, R13, 0x4, R16 ;  /* 0x000000040d107825 */ /* 0x021fe400078e0210 */
[----:B------:R-:W-:Y:S02]  /*0180*/  LOP3.LUT R20, R19, 0xffffe000, RZ, 0xc0, !PT ;  /* 0xffffe00013147812 */ /* 0x000fe400078ec0ff */
[----:B------:R-:W-:Y:S02]  /*0190*/  LEA R19, R12, R13, 0x7 ;  /* 0x0000000d0c137211 */ /* 0x000fe400078e38ff */
[----:B------:R-:W-:-:S02]  /*01a0*/  ISETP.LT.AND P1, PT, R18, 0x200, !P0 ;  /* 0x000002001200780c */ /* 0x000fc40004721270 */
[----:B-1----:R-:W-:Y:S01]  /*01b0*/  CS2R R6, SRZ ;  /* 0x0000000000067805 */ /* 0x002fe2000001ff00 */
[----:B------:R-:W-:-:S04]  /*01c0*/  IMAD.IADD R19, R19, 0x1, R20 ;  /* 0x0000000113137824 */ /* 0x000fc800078e0214 */
[----:B------:R-:W-:Y:S01]  /*01d0*/  IMAD.WIDE R18, R19, 0x4, R4 ;  /* 0x0000000413127825 */ /* 0x000fe200078e0204 */
[----:B------:R-:W-:Y:S01]  /*01e0*/  CS2R R4, SRZ ;  /* 0x0000000000047805 */ /* 0x000fe2000001ff00 */
[----:B------:R0:W4:Y:S02]  /*01f0*/  @!P2 LDG.E.EL.64 R6, desc[UR6][R16.64] ;  /* 0x000000061006a981 */ /* 0x000124000c2e1b00 */
[C---:B------:R-:W-:Y:S01]  /*0200*/  IMAD.WIDE R20, R13.reuse, 0x4, R14 ;  /* 0x000000040d147825 */ /* 0x040fe200078e020e */
[----:B------:R-:W-:Y:S02]  /*0210*/  CS2R R14, SRZ ;  /* 0x00000000000e7805 */ /* 0x000fe4000001ff00 */
[----:B------:R-:W4:Y:S01]  /*0220*/  @P1 LDG.E.EL.64 R4, desc[UR6][R18.64] ;  /* 0x0000000612041981 */ /* 0x000f22000c2e1b00 */
[----:B---3--:R-:W-:Y:S01]  /*0230*/  IMAD.WIDE R22, R13, 0x4, R10 ;  /* 0x000000040d167825 */ /* 0x008fe200078e020a */
[----:B------:R-:W-:-:S04]  /*0240*/  CS2R R10, SRZ ;  /* 0x00000000000a7805 */ /* 0x000fc8000001ff00 */
[----:B------:R-:W3:Y:S04]  /*0250*/  @!P2 LDG.E.EL.64 R14, desc[UR6][R22.64] ;  /* 0x00000006160ea981 */ /* 0x000ee8000c2e1b00 */
[----:B------:R-:W3:Y:S01]  /*0260*/  @!P2 LDG.E.EL.64 R10, desc[UR6][R20.64] ;  /* 0x00000006140aa981 */ /* 0x000ee2000c2e1b00 */
[----:B------:R-:W1:Y:S01]  /*0270*/  S2UR UR5, SR_CgaCtaId ;  /* 0x00000000000579c3 */ /* 0x000e620000008800 */
[----:B0-----:R-:W-:Y:S01]  /*0280*/  IMAD.MOV.U32 R17, RZ, RZ, 0x3e800000 ;  /* 0x3e800000ff117424 */ /* 0x001fe200078e00ff */
[----:B------:R-:W-:Y:S02]  /*0290*/  UMOV UR4, 0x400 ;  /* 0x0000040000047882 */ /* 0x000fe40000000000 */
[----:B-1----:R-:W-:Y:S01]  /*02a0*/  UPRMT UR4, UR5, 0x654, UR4 ;  /* 0x0000065405047896 */ /* 0x002fe20008000004 */
[----:B------:R-:W-:Y:S01]  /*02b0*/  LOP3.LUT R8, R8, 0x7f, RZ, 0xc0, !PT ;  /* 0x0000007f08087812 */ /* 0x000fe200078ec0ff */
[----:B--2---:R-:W-:Y:S01]  /*02c0*/  FADD R2, R2, 9.9999997473787516356e-06 ;  /* 0x3727c5ac02027421 */ /* 0x004fe20000000000 */
[----:B------:R-:W-:-:S03]  /*02d0*/  FADD R3, R3, 9.9999997473787516356e-06 ;  /* 0x3727c5ac03037421 */ /* 0x000fc60000000000 */
[----:B------:R-:W0:Y:S08]  /*02e0*/  MUFU.SQRT R13, R2 ;  /* 0x00000002000d7308 */ /* 0x000e300000002000 */
[----:B------:R-:W1:Y:S01]  /*02f0*/  MUFU.SQRT R16, R3 ;  /* 0x0000000300107308 */ /* 0x000e620000002000 */
[C---:B0-----:R-:W-:Y:S02]  /*0300*/  FSETP.GT.AND P1, PT, R13.reuse, 8.50705917302346158658e+37, PT ;  /* 0x7e8000000d00780b */ /* 0x041fe40003f24000 */
[----:B------:R-:W-:-:S02]  /*0310*/  FSETP.GEU.AND P3, PT, R13, 1.175494350822287508e-38, PT ;  /* 0x008000000d00780b */ /* 0x000fc40003f6e000 */
[C---:B-1----:R-:W-:Y:S02]  /*0320*/  FSETP.GT.AND P2, PT, R16.reuse, 8.50705917302346158658e+37, PT ;  /* 0x7e8000001000780b */ /* 0x042fe40003f44000 */
[----:B------:R-:W-:-:S07]  /*0330*/  FSETP.GEU.AND P4, PT, R16, 1.175494350822287508e-38, PT ;  /* 0x008000001000780b */ /* 0x000fce0003f8e000 */
[----:B------:R-:W-:-:S04]  /*0340*/  @P1 FMUL R13, R13, 0.25 ;  /* 0x3e8000000d0d1820 */ /* 0x000fc80000400000 */
[----:B------:R-:W-:Y:S01]  /*0350*/  @!P3 FMUL R13, R13, 16777216 ;  /* 0x4b8000000d0db820 */ /* 0x000fe20000400000 */
[----:B------:R-:W-:-:S04]  /*0360*/  @P2 FMUL R16, R16, 0.25 ;  /* 0x3e80000010102820 */ /* 0x000fc80000400000 */
[----:B------:R-:W-:Y:S01]  /*0370*/  @!P4 FMUL R16, R16, 16777216 ;  /* 0x4b8000001010c820 */ /* 0x000fe20000400000 */
[----:B------:R-:W0:Y:S01]  /*0380*/  MUFU.RCP R13, R13 ;  /* 0x0000000d000d7308 */ /* 0x000e220000001000 */
[----:B------:R-:W-:-:S07]  /*0390*/  FSEL R2, R17, 1, P1 ;  /* 0x3f80000011027808 */ /* 0x000fce0000800000 */
[----:B------:R-:W1:Y:S01]  /*03a0*/  MUFU.RCP R16, R16 ;  /* 0x0000001000107308 */ /* 0x000e620000001000 */
[----:B------:R-:W-:Y:S01]  /*03b0*/  FSEL R17, R17, 1, P2 ;  /* 0x3f80000011117808 */ /* 0x000fe20001000000 */
[----:B------:R-:W-:-:S04]  /*03c0*/  @!P3 FMUL R2, R2, 16777216 ;  /* 0x4b8000000202b820 */ /* 0x000fc80000400000 */
[----:B------:R-:W-:Y:S01]  /*03d0*/  @!P4 FMUL R17, R17, 16777216 ;  /* 0x4b8000001111c820 */ /* 0x000fe20000400000 */
[----:B0-----:R-:W-:Y:S01]  /*03e0*/  FMUL R3, R13, R2 ;  /* 0x000000020d037220 */ /* 0x001fe20000400000 */
[----:B----4-:R-:W-:Y:S01]  /*03f0*/  FADD R4, -R6, R4 ;  /* 0x0000000406047221 */ /* 0x010fe20000000100 */
[----:B------:R-:W-:Y:S01]  /*0400*/  FADD R5, -R7, R5 ;  /* 0x0000000507057221 */ /* 0x000fe20000000100 */
[----:B-1----:R-:W-:Y:S02]  /*0410*/  FMUL R2, R16, R17 ;  /* 0x0000001110027220 */ /* 0x002fe40000400000 */
[----:B------:R-:W-:Y:S02]  /*0420*/  FMUL R3, R4, R3 ;  /* 0x0000000304037220 */ /* 0x000fe40000400000 */
[----:B------:R-:W-:Y:S02]  /*0430*/  FMUL R2, R5, R2 ;  /* 0x0000000205027220 */ /* 0x000fe40000400000 */
[----:B---3--:R-:W-:Y:S01]  /*0440*/  FFMA R10, R3, R10, R14 ;  /* 0x0000000a030a7223 */ /* 0x008fe2000000000e */
[----:B------:R-:W-:Y:S01]  /*0450*/  LEA R7, R0, UR4, 0x3 ;  /* 0x0000000400077c11 */ /* 0x000fe2000f8e18ff */
[----:B------:R-:W0:Y:S01]  /*0460*/  LDC.64 R4, c[0x0][0x238] ;  /* 0x00008e00ff047b82 */ /* 0x000e220000000a00 */
[----:B------:R-:W-:-:S03]  /*0470*/  FFMA R2, R2, R11, R15 ;  /* 0x0000000b02027223 */ /* 0x000fc6000000000f */
[----:B------:R-:W-:Y:S04]  /*0480*/  STS [R7], R10 ;  /* 0x0000000a07007388 */ /* 0x000fe80000000800 */
[----:B------:R0:W-:Y:S01]  /*0490*/  STS [R7+0x8], R2 ;  /* 0x0000080207007388 */ /* 0x0001e20000000800 */
[C---:B------:R-:W-:Y:S01]  /*04a0*/  LEA R0, R8.reuse, UR4, 0x3 ;  /* 0x0000000408007c11 */ /* 0x040fe2000f8e18ff */
[----:B------:R-:W-:Y:S01]  /*04b0*/  BAR.SYNC.DEFER_BLOCKING 0x0 ;  /* 0x0000000000007b1d */ /* 0x000fe20000010000 */
[----:B------:R-:W-:Y:S02]  /*04c0*/  PRMT R3, R8, 0x6540, R9 ;  /* 0x0000654008037816 */ /* 0x000fe40000000009 */
[----:B------:R-:W-:-:S03]  /*04d0*/  SHF.L.U32 R9, R9, 0x8, RZ ;  /* 0x0000000809097819 */ /* 0x000fc600000006ff */
[----:B------:R-:W1:Y:S01]  /*04e0*/  LDS R11, [R0] ;  /* 0x00000000000b7984 */ /* 0x000e620000000800 */
[----:B------:R-:W-:Y:S02]  /*04f0*/  LOP3.LUT R9, R9, 0x80, R8, 0xfe, !PT ;  /* 0x0000008009097812 */ /* 0x000fe400078efe08 */
[----:B------:R-:W-:Y:S02]  /*0500*/  ISETP.LT.AND P1, PT, R3, 0x200, !P0 ;  /* 0x000002000300780c */ /* 0x000fe40004721270 */
[----:B------:R-:W-:Y:S01]  /*0510*/  ISETP.LT.AND P0, PT, R9, 0x200, !P0 ;  /* 0x000002000900780c */ /* 0x000fe20004701270 */
[----:B------:R-:W-:Y:S01]  /*0520*/  IMAD R3, R3, 0x40, R12 ;  /* 0x0000004003037824 */ /* 0x000fe200078e020c */
[----:B------:R-:W-:-:S03]  /*0530*/  LOP3.LUT R8, R8, 0x80, RZ, 0xfc, !PT ;  /* 0x0000008008087812 */ /* 0x000fc600078efcff */
[----:B0-----:R-:W-:Y:S01]  /*0540*/  IMAD.WIDE R2, R3, 0x4, R4 ;  /* 0x0000000403027825 */ /* 0x001fe200078e0204 */
[----:B------:R-:W-:-:S05]  /*0550*/  LEA R8, R8, UR4, 0x3 ;  /* 0x0000000408087c11 */ /* 0x000fca000f8e18ff */
[----:B-1----:R0:W-:Y:S02]  /*0560*/  @P1 STG.E desc[UR6][R2.64], R11 ;  /* 0x0000000b02001986 */ /* 0x0021e4000c101906 */
[----:B0-----:R-:W-:Y:S05]  /*0570*/  @!P0 EXIT ;  /* 0x000000000000894d */ /* 0x001fea0003800000 */
[----:B------:R-:W1:Y:S01]  /*0580*/  LDS R7, [R8] ;  /* 0x0000000008077984 */ /* 0x000e620000000800 */
[----:B0-----:R-:W-:-:S05]  /*0590*/  LEA R3, R9, R12, 0x6 ;  /* 0x0000000c09037211 */ /* 0x001fca00078e30ff */
[----:B------:R-:W-:-:S05]  /*05a0*/  IMAD.WIDE R2, R3, 0x4, R4 ;  /* 0x0000000403027825 */ /* 0x000fca00078e0204 */
[----:B-1----:R-:W-:Y:S01]  /*05b0*/  STG.E desc[UR6][R2.64], R7 ;  /* 0x0000000702007986 */ /* 0x002fe2000c101906 */
[----:B------:R-:W-:Y:S05]  /*05c0*/  EXIT ;  /* 0x000000000000794d */ /* 0x000fea0003800000 */
.L_x_0:
[----:B------:R-:W-:-:S00]  /*05d0*/  BRA `(.L_x_0) ;  /* 0xfffffffc00fc7947 */ /* 0x000fc0000383ffff */
[----:B------:R-:W-:-:S00]  /*05e0*/  NOP ;  /* 0x0000000000007918 */ /* 0x000fc00000000000 */
        /* <DEDUP_REMOVED lines=9> */
.L_x_1:


//--------------------- .nv.global.init           --------------------------
	.section	.nv.global.init,"aw",@progbits
.nv.global.init:
	.type		_$_str,@object
	.size		_$_str,(_$_str_$_2 - _$_str)
_$_str:
        /*0000*/ 	.byte	0x5f, 0x5f, 0x43, 0x55, 0x44, 0x41, 0x5f, 0x46, 0x54, 0x5a, 0x00
	.type		_$_str_$_2,@object
	.size		_$_str_$_2,(.L_1 - _$_str_$_2)
_$_str_$_2:
        /*000b*/ 	.byte	0x5f, 0x5f, 0x43, 0x55, 0x44, 0x41, 0x5f, 0x50, 0x52, 0x45, 0x43, 0x5f, 0x53, 0x51, 0x52, 0x54
        /*001b*/ 	.byte	0x00
.L_1:


//--------------------- .nv.shared.triton_poi_fused__native_batch_norm_legit_no_training_8 --------------------------
	.section	.nv.shared.triton_poi_fused__native_batch_norm_legit_no_training_8,"aw",@nobits
	.sectionflags	@""
	.align	16
	.zero		1024


//--------------------- .nv.constant0.triton_poi_fused__native_batch_norm_legit_no_training_8 --------------------------
	.section	.nv.constant0.triton_poi_fused__native_batch_norm_legit_no_training_8,"a",@progbits
	.sectionflags	@""
	.align	4
.nv.constant0.triton_poi_fused__native_batch_norm_legit_no_training_8:
	.zero		584
